//
// Generated by NVIDIA NVVM Compiler
//
// Compiler Build ID: CL-36424714
// Cuda compilation tools, release 13.0, V13.0.88
// Based on NVVM 20.0.0
//

.version 9.0
.target sm_100
.address_size 64

	// .globl	_Z6kernelPiS_iii
// _ZZ6kernelPiS_iiiE8inCurr_s has been demoted

.visible .entry _Z6kernelPiS_iii(
	.param .u64 .ptr .align 1 _Z6kernelPiS_iii_param_0,
	.param .u64 .ptr .align 1 _Z6kernelPiS_iii_param_1,
	.param .u32 _Z6kernelPiS_iii_param_2,
	.param .u32 _Z6kernelPiS_iii_param_3,
	.param .u32 _Z6kernelPiS_iii_param_4
)
{
	.reg .pred 	%p<41>;
	.reg .b32 	%r<199>;
	.reg .b64 	%rd<63>;
	// demoted variable
	.shared .align 4 .b8 _ZZ6kernelPiS_iiiE8inCurr_s[3600];
	ld.param.u64 	%rd4, [_Z6kernelPiS_iii_param_0];
	ld.param.u32 	%r108, [_Z6kernelPiS_iii_param_2];
	ld.param.u32 	%r112, [_Z6kernelPiS_iii_param_3];
	ld.param.u32 	%r110, [_Z6kernelPiS_iii_param_4];
	cvta.to.global.u64 	%rd1, %rd4;
	mov.u32 	%r113, %ctaid.x;
	mul.lo.s32 	%r1, %r113, 30;
	mov.u32 	%r2, %tid.x;
	add.s32 	%r3, %r1, %r2;
	mov.u32 	%r114, %ctaid.y;
	mul.lo.s32 	%r4, %r114, 30;
	mov.u32 	%r5, %tid.y;
	add.s32 	%r115, %r4, %r5;
	setp.lt.s32 	%p3, %r3, 0;
	setp.ge.s32 	%p4, %r3, %r108;
	setp.ge.s32 	%p5, %r115, %r112;
	or.pred  	%p6, %p4, %p5;
	mov.u32 	%r116, _ZZ6kernelPiS_iiiE8inCurr_s;
	mad.lo.s32 	%r117, %r5, 120, %r116;
	shl.b32 	%r118, %r2, 2;
	add.s32 	%r7, %r117, %r118;
	or.pred  	%p7, %p6, %p3;
	@%p7 bra 	$L__BB0_2;
	mad.lo.s32 	%r119, %r108, %r115, %r3;
	mul.wide.s32 	%rd5, %r119, 4;
	add.s64 	%rd6, %rd1, %rd5;
	ld.global.u32 	%r193, [%rd6];
	add.s32 	%r120, %r112, %r115;
	mad.lo.s32 	%r121, %r120, %r108, %r3;
	mul.wide.s32 	%rd7, %r121, 4;
	add.s64 	%rd8, %rd1, %rd7;
	ld.global.u32 	%r191, [%rd8];
	st.shared.u32 	[%r7], %r191;
$L__BB0_2:
	setp.lt.s32 	%p8, %r110, 3;
	@%p8 bra 	$L__BB0_57;
	setp.lt.s32 	%p9, %r115, %r112;
	setp.lt.s32 	%p10, %r3, %r108;
	setp.gt.s32 	%p11, %r3, -1;
	and.pred  	%p12, %p9, %p10;
	and.pred  	%p1, %p12, %p11;
	add.s32 	%r12, %r115, -1;
	setp.ne.s32 	%p13, %r115, 0;
	add.s32 	%r124, %r112, -1;
	setp.lt.s32 	%p14, %r115, %r124;
	and.pred  	%p15, %p13, %p14;
	setp.gt.s32 	%p16, %r3, 0;
	and.pred  	%p17, %p16, %p15;
	add.s32 	%r125, %r108, -1;
	setp.lt.s32 	%p18, %r3, %r125;
	and.pred  	%p2, %p17, %p18;
	setp.eq.s32 	%p19, %r110, 3;
	mov.b32 	%r190, 1;
	@%p19 bra 	$L__BB0_39;
	mad.lo.s32 	%r128, %r112, 3, %r115;
	mad.lo.s32 	%r129, %r108, %r128, %r2;
	add.s32 	%r175, %r129, %r1;
	and.b32  	%r130, %r110, 2147483646;
	neg.s32 	%r174, %r130;
	shl.b32 	%r131, %r112, 1;
	add.s32 	%r132, %r115, %r131;
	mul.lo.s32 	%r172, %r108, %r132;
	add.s32 	%r133, %r2, %r172;
	add.s32 	%r173, %r133, %r1;
	add.s32 	%r134, %r172, %r108;
	add.s32 	%r135, %r2, %r134;
	add.s32 	%r171, %r135, %r1;
	add.s32 	%r136, %r132, -1;
	mad.lo.s32 	%r137, %r108, %r136, %r2;
	add.s32 	%r170, %r137, %r1;
	add.s32 	%r138, %r5, %r112;
	add.s32 	%r139, %r138, %r4;
	mul.lo.s32 	%r167, %r108, %r139;
	add.s32 	%r140, %r167, %r108;
	add.s32 	%r141, %r2, %r140;
	add.s32 	%r169, %r141, %r1;
	add.s32 	%r142, %r2, %r167;
	add.s32 	%r168, %r142, %r1;
	add.s32 	%r143, %r139, -1;
	mad.lo.s32 	%r144, %r108, %r143, %r2;
	add.s32 	%r166, %r144, %r1;
	mov.b32 	%r176, 2;
	not.pred 	%p20, %p1;
	not.pred 	%p21, %p2;
	cvt.u64.u32 	%rd15, %r3;
$L__BB0_5:
	@%p20 bra 	$L__BB0_7;
	mul.wide.s32 	%rd9, %r173, 4;
	add.s64 	%rd10, %rd1, %rd9;
	ld.global.u32 	%r180, [%rd10];
$L__BB0_7:
	mov.u32 	%r38, %r180;
	bar.sync 	0;
	@%p21 bra 	$L__BB0_21;
	setp.eq.s32 	%p22, %r5, 0;
	mad.lo.s32 	%r39, %r191, -6, %r193;
	@%p22 bra 	$L__BB0_10;
	ld.shared.u32 	%r181, [%r7+-120];
	bra.uni 	$L__BB0_11;
$L__BB0_10:
	mul.wide.s32 	%rd11, %r166, 4;
	add.s64 	%rd12, %rd1, %rd11;
	ld.global.u32 	%r181, [%rd12];
$L__BB0_11:
	setp.gt.u32 	%p23, %r5, 28;
	add.s32 	%r145, %r39, %r38;
	add.s32 	%r43, %r145, %r181;
	@%p23 bra 	$L__BB0_13;
	ld.shared.u32 	%r182, [%r7+120];
	bra.uni 	$L__BB0_14;
$L__BB0_13:
	mul.wide.s32 	%rd13, %r169, 4;
	add.s64 	%rd14, %rd1, %rd13;
	ld.global.u32 	%r182, [%rd14];
$L__BB0_14:
	setp.eq.s32 	%p24, %r2, 0;
	add.s32 	%r47, %r43, %r182;
	@%p24 bra 	$L__BB0_16;
	ld.shared.u32 	%r183, [%r7+-4];
	bra.uni 	$L__BB0_17;
$L__BB0_16:
	cvt.s64.s32 	%rd16, %r167;
	add.s64 	%rd17, %rd15, %rd16;
	shl.b64 	%rd18, %rd17, 2;
	add.s64 	%rd19, %rd1, %rd18;
	ld.global.u32 	%r183, [%rd19+-4];
$L__BB0_17:
	setp.gt.u32 	%p25, %r2, 28;
	add.s32 	%r51, %r47, %r183;
	@%p25 bra 	$L__BB0_19;
	ld.shared.u32 	%r184, [%r7+4];
	bra.uni 	$L__BB0_20;
$L__BB0_19:
	cvt.s64.s32 	%rd21, %r167;
	add.s64 	%rd22, %rd15, %rd21;
	shl.b64 	%rd23, %rd22, 2;
	add.s64 	%rd24, %rd1, %rd23;
	ld.global.u32 	%r184, [%rd24+4];
$L__BB0_20:
	ld.param.u64 	%rd60, [_Z6kernelPiS_iii_param_1];
	add.s32 	%r146, %r51, %r184;
	cvta.to.global.u64 	%rd25, %rd60;
	mul.wide.s32 	%rd26, %r168, 4;
	add.s64 	%rd27, %rd25, %rd26;
	st.global.u32 	[%rd27], %r146;
$L__BB0_21:
	bar.sync 	0;
	st.shared.u32 	[%r7], %r38;
	mov.u32 	%r180, %r38;
	@%p20 bra 	$L__BB0_23;
	mul.wide.s32 	%rd28, %r175, 4;
	add.s64 	%rd29, %rd1, %rd28;
	ld.global.u32 	%r180, [%rd29];
$L__BB0_23:
	bar.sync 	0;
	@%p21 bra 	$L__BB0_37;
	setp.eq.s32 	%p28, %r5, 0;
	mad.lo.s32 	%r57, %r38, -6, %r191;
	@%p28 bra 	$L__BB0_26;
	ld.shared.u32 	%r186, [%r7+-120];
	bra.uni 	$L__BB0_27;
$L__BB0_26:
	mul.wide.s32 	%rd30, %r170, 4;
	add.s64 	%rd31, %rd1, %rd30;
	ld.global.u32 	%r186, [%rd31];
$L__BB0_27:
	setp.lt.u32 	%p29, %r5, 29;
	add.s32 	%r147, %r57, %r180;
	add.s32 	%r61, %r147, %r186;
	@%p29 bra 	$L__BB0_29;
	mul.wide.s32 	%rd32, %r171, 4;
	add.s64 	%rd33, %rd1, %rd32;
	ld.global.u32 	%r187, [%rd33];
	bra.uni 	$L__BB0_30;
$L__BB0_29:
	ld.shared.u32 	%r187, [%r7+120];
$L__BB0_30:
	setp.eq.s32 	%p30, %r2, 0;
	add.s32 	%r65, %r61, %r187;
	@%p30 bra 	$L__BB0_32;
	ld.shared.u32 	%r188, [%r7+-4];
	bra.uni 	$L__BB0_33;
$L__BB0_32:
	cvt.s64.s32 	%rd35, %r172;
	add.s64 	%rd36, %rd15, %rd35;
	shl.b64 	%rd37, %rd36, 2;
	add.s64 	%rd38, %rd1, %rd37;
	ld.global.u32 	%r188, [%rd38+-4];
$L__BB0_33:
	setp.lt.u32 	%p31, %r2, 29;
	add.s32 	%r69, %r65, %r188;
	@%p31 bra 	$L__BB0_35;
	cvt.s64.s32 	%rd40, %r172;
	add.s64 	%rd41, %rd15, %rd40;
	shl.b64 	%rd42, %rd41, 2;
	add.s64 	%rd43, %rd1, %rd42;
	ld.global.u32 	%r189, [%rd43+4];
	bra.uni 	$L__BB0_36;
$L__BB0_35:
	ld.shared.u32 	%r189, [%r7+4];
$L__BB0_36:
	ld.param.u64 	%rd61, [_Z6kernelPiS_iii_param_1];
	add.s32 	%r148, %r69, %r189;
	cvta.to.global.u64 	%rd44, %rd61;
	mul.wide.s32 	%rd45, %r173, 4;
	add.s64 	%rd46, %rd44, %rd45;
	st.global.u32 	[%rd46], %r148;
$L__BB0_37:
	bar.sync 	0;
	st.shared.u32 	[%r7], %r180;
	add.s32 	%r176, %r176, 2;
	mul.lo.s32 	%r149, %r112, %r108;
	shl.b32 	%r150, %r149, 1;
	add.s32 	%r175, %r175, %r150;
	add.s32 	%r174, %r174, 2;
	add.s32 	%r173, %r173, %r150;
	add.s32 	%r172, %r172, %r150;
	add.s32 	%r171, %r171, %r150;
	add.s32 	%r170, %r170, %r150;
	add.s32 	%r169, %r169, %r150;
	add.s32 	%r168, %r168, %r150;
	add.s32 	%r167, %r167, %r150;
	add.s32 	%r166, %r166, %r150;
	setp.ne.s32 	%p32, %r174, -2;
	mov.u32 	%r191, %r180;
	mov.u32 	%r193, %r38;
	@%p32 bra 	$L__BB0_5;
	add.s32 	%r190, %r176, -1;
	mov.u32 	%r191, %r180;
	mov.u32 	%r193, %r38;
$L__BB0_39:
	and.b32  	%r151, %r110, 1;
	setp.eq.b32 	%p33, %r151, 1;
	not.pred 	%p34, %p33;
	@%p34 bra 	$L__BB0_57;
	not.pred 	%p35, %p1;
	@%p35 bra 	$L__BB0_42;
	mad.lo.s32 	%r152, %r112, %r190, %r112;
	add.s32 	%r153, %r152, %r115;
	mad.lo.s32 	%r154, %r153, %r108, %r3;
	mul.wide.s32 	%rd47, %r154, 4;
	add.s64 	%rd48, %rd1, %rd47;
	ld.global.u32 	%r180, [%rd48];
$L__BB0_42:
	bar.sync 	0;
	not.pred 	%p36, %p2;
	@%p36 bra 	$L__BB0_56;
	setp.eq.s32 	%p37, %r5, 0;
	mad.lo.s32 	%r91, %r191, -6, %r193;
	@%p37 bra 	$L__BB0_45;
	ld.shared.u32 	%r195, [%r7+-120];
	bra.uni 	$L__BB0_46;
$L__BB0_45:
	mad.lo.s32 	%r155, %r190, %r112, %r12;
	mad.lo.s32 	%r156, %r155, %r108, %r3;
	mul.wide.s32 	%rd49, %r156, 4;
	add.s64 	%rd50, %rd1, %rd49;
	ld.global.u32 	%r195, [%rd50];
$L__BB0_46:
	setp.lt.u32 	%p38, %r5, 29;
	add.s32 	%r157, %r91, %r180;
	add.s32 	%r95, %r157, %r195;
	@%p38 bra 	$L__BB0_48;
	mad.lo.s32 	%r158, %r190, %r112, %r115;
	mad.lo.s32 	%r159, %r108, %r158, %r108;
	add.s32 	%r160, %r159, %r3;
	mul.wide.s32 	%rd51, %r160, 4;
	add.s64 	%rd52, %rd1, %rd51;
	ld.global.u32 	%r196, [%rd52];
	bra.uni 	$L__BB0_49;
$L__BB0_48:
	ld.shared.u32 	%r196, [%r7+120];
$L__BB0_49:
	setp.eq.s32 	%p39, %r2, 0;
	add.s32 	%r99, %r95, %r196;
	mad.lo.s32 	%r161, %r190, %r112, %r115;
	mul.lo.s32 	%r100, %r161, %r108;
	cvt.s64.s32 	%rd53, %r100;
	cvt.u64.u32 	%rd54, %r3;
	add.s64 	%rd55, %rd54, %rd53;
	shl.b64 	%rd56, %rd55, 2;
	add.s64 	%rd2, %rd1, %rd56;
	@%p39 bra 	$L__BB0_51;
	ld.shared.u32 	%r197, [%r7+-4];
	bra.uni 	$L__BB0_52;
$L__BB0_51:
	ld.global.u32 	%r197, [%rd2+-4];
$L__BB0_52:
	setp.lt.u32 	%p40, %r2, 29;
	add.s32 	%r104, %r99, %r197;
	@%p40 bra 	$L__BB0_54;
	ld.global.u32 	%r198, [%rd2+4];
	bra.uni 	$L__BB0_55;
$L__BB0_54:
	ld.shared.u32 	%r198, [%r7+4];
$L__BB0_55:
	ld.param.u64 	%rd62, [_Z6kernelPiS_iii_param_1];
	add.s32 	%r162, %r104, %r198;
	add.s32 	%r163, %r100, %r3;
	cvta.to.global.u64 	%rd57, %rd62;
	mul.wide.s32 	%rd58, %r163, 4;
	add.s64 	%rd59, %rd57, %rd58;
	st.global.u32 	[%rd59], %r162;
$L__BB0_56:
	bar.sync 	0;
	st.shared.u32 	[%r7], %r180;
$L__BB0_57:
	ret;

}


// ===== COMPILED SASS (sm_100) =====

	.target	sm_100

	.elftype	@"ET_EXEC"


//--------------------- .note.nv.tkinfo           --------------------------
	.section	.note.nv.tkinfo,"",@"SHT_NOTE"
	.sectionflags	@"SHF_NOTE_NV_TKINFO"
	.tkinfo
        /*0018*/ 	.word	0x00000002
        /*0030*/ 	.string	""
        /*0030*/ 	.string	"ptxas"
        /*0030*/ 	.string	"Cuda compilation tools, release 13.0, V13.0.88"
        /*0030*/ 	.string	"Build cuda_13.0.r13.0/compiler.36424714_0"
        /*0030*/ 	.string	"-arch sm_100 -m 64 "



//--------------------- .note.nv.cuinfo           --------------------------
	.section	.note.nv.cuinfo,"",@"SHT_NOTE"
	.sectionflags	@"SHF_NOTE_NV_CUINFO"
        /*0018*/ 	.short	0x0002
        /*001a*/ 	.short	0x0064
        /*001c*/ 	.short	0x0082
	.zero		2


//--------------------- .nv.info                  --------------------------
	.section	.nv.info,"",@"SHT_CUDA_INFO"
	.align	4


	//----- nvinfo : EIATTR_REGCOUNT
	.align		4
        /*0000*/ 	.byte	0x04, 0x2f
        /*0002*/ 	.short	(.L_1 - .L_0)
	.align		4
.L_0:
        /*0004*/ 	.word	index@(_Z6kernelPiS_iii)
        /*0008*/ 	.word	0x00000020


	//----- nvinfo : EIATTR_FRAME_SIZE
	.align		4
.L_1:
        /*000c*/ 	.byte	0x04, 0x11
        /*000e*/ 	.short	(.L_3 - .L_2)
	.align		4
.L_2:
        /*0010*/ 	.word	index@(_Z6kernelPiS_iii)
        /*0014*/ 	.word	0x00000000


	//----- nvinfo : EIATTR_MIN_STACK_SIZE
	.align		4
.L_3:
        /*0018*/ 	.byte	0x04, 0x12
        /*001a*/ 	.short	(.L_5 - .L_4)
	.align		4
.L_4:
        /*001c*/ 	.word	index@(_Z6kernelPiS_iii)
        /*0020*/ 	.word	0x00000000
.L_5:


//--------------------- .nv.compat                --------------------------
	.section	.nv.compat,"",@"SHT_CUDA_COMPAT_INFO"
	.align	4
        /*0000*/ 	.byte	0x02, 0x09, 0x00, 0x00, 0x02, 0x02, 0x01, 0x00, 0x02, 0x05, 0x05, 0x00, 0x03, 0x07, 0x01, 0x01
        /*0010*/ 	.byte	0x02, 0x03, 0x00, 0x00, 0x02, 0x06, 0x01, 0x00, 0x04, 0x0b, 0x08, 0x00, 0x09, 0x00, 0x00, 0x00
        /*0020*/ 	.byte	0x00, 0x00, 0x00, 0x00


//--------------------- .nv.info._Z6kernelPiS_iii --------------------------
	.section	.nv.info._Z6kernelPiS_iii,"",@"SHT_CUDA_INFO"
	.sectionflags	@""
	.align	4


	//----- nvinfo : EIATTR_CUDA_API_VERSION
	.align		4
        /*0000*/ 	.byte	0x04, 0x37
        /*0002*/ 	.short	(.L_7 - .L_6)
.L_6:
        /*0004*/ 	.word	0x00000082


	//----- nvinfo : EIATTR_KPARAM_INFO
	.align		4
.L_7:
        /*0008*/ 	.byte	0x04, 0x17
        /*000a*/ 	.short	(.L_9 - .L_8)
.L_8:
        /*000c*/ 	.word	0x00000000
        /*0010*/ 	.short	0x0004
        /*0012*/ 	.short	0x0018
        /*0014*/ 	.byte	0x00, 0xf0, 0x11, 0x00


	//----- nvinfo : EIATTR_KPARAM_INFO
	.align		4
.L_9:
        /*0018*/ 	.byte	0x04, 0x17
        /*001a*/ 	.short	(.L_11 - .L_10)
.L_10:
        /*001c*/ 	.word	0x00000000
        /*0020*/ 	.short	0x0003
        /*0022*/ 	.short	0x0014
        /*0024*/ 	.byte	0x00, 0xf0, 0x11, 0x00


	//----- nvinfo : EIATTR_KPARAM_INFO
	.align		4
.L_11:
        /*0028*/ 	.byte	0x04, 0x17
        /*002a*/ 	.short	(.L_13 - .L_12)
.L_12:
        /*002c*/ 	.word	0x00000000
        /*0030*/ 	.short	0x0002
        /*0032*/ 	.short	0x0010
        /*0034*/ 	.byte	0x00, 0xf0, 0x11, 0x00


	//----- nvinfo : EIATTR_KPARAM_INFO
	.align		4
.L_13:
        /*0038*/ 	.byte	0x04, 0x17
        /*003a*/ 	.short	(.L_15 - .L_14)
.L_14:
        /*003c*/ 	.word	0x00000000
        /*0040*/ 	.short	0x0001
        /*0042*/ 	.short	0x0008
        /*0044*/ 	.byte	0x00, 0xf5, 0x21, 0x00


	//----- nvinfo : EIATTR_KPARAM_INFO
	.align		4
.L_15:
        /*0048*/ 	.byte	0x04, 0x17
        /*004a*/ 	.short	(.L_17 - .L_16)
.L_16:
        /*004c*/ 	.word	0x00000000
        /*0050*/ 	.short	0x0000
        /*0052*/ 	.short	0x0000
        /*0054*/ 	.byte	0x00, 0xf5, 0x21, 0x00


	//----- nvinfo : EIATTR_SPARSE_MMA_MASK
	.align		4
.L_17:
        /*0058*/ 	.byte	0x03, 0x50
        /*005a*/ 	.short	0x0000


	//----- nvinfo : EIATTR_MAXREG_COUNT
	.align		4
        /*005c*/ 	.byte	0x03, 0x1b
        /*005e*/ 	.short	0x00ff


	//----- nvinfo : EIATTR_NUM_BARRIERS
	.align		4
        /*0060*/ 	.byte	0x02, 0x4c
        /*0062*/ 	.byte	0x01
	.zero		1


	//----- nvinfo : EIATTR_MERCURY_ISA_VERSION
	.align		4
        /*0064*/ 	.byte	0x03, 0x5f
        /*0066*/ 	.short	0x0101


	//----- nvinfo : EIATTR_VRC_CTA_INIT_COUNT
	.align		4
        /*0068*/ 	.byte	0x02, 0x4a
	.zero		1
	.zero		1


	//----- nvinfo : EIATTR_EXIT_INSTR_OFFSETS
	.align		4
        /*006c*/ 	.byte	0x04, 0x1c
        /*006e*/ 	.short	(.L_19 - .L_18)


	//   ....[0]....
.L_18:
        /*0070*/ 	.word	0x000001c0


	//   ....[1]....
        /*0074*/ 	.word	0x00000b00


	//   ....[2]....
        /*0078*/ 	.word	0x00000e60


	//----- nvinfo : EIATTR_CRS_STACK_SIZE
	.align		4
.L_19:
        /*007c*/ 	.byte	0x04, 0x1e
        /*007e*/ 	.short	(.L_21 - .L_20)
.L_20:
        /*0080*/ 	.word	0x00000000


	//----- nvinfo : EIATTR_CBANK_PARAM_SIZE
	.align		4
.L_21:
        /*0084*/ 	.byte	0x03, 0x19
        /*0086*/ 	.short	0x001c


	//----- nvinfo : EIATTR_PARAM_CBANK
	.align		4
        /*0088*/ 	.byte	0x04, 0x0a
        /*008a*/ 	.short	(.L_23 - .L_22)
	.align		4
.L_22:
        /*008c*/ 	.word	index@(.nv.constant0._Z6kernelPiS_iii)
        /*0090*/ 	.short	0x0380
        /*0092*/ 	.short	0x001c


	//----- nvinfo : EIATTR_SW_WAR
	.align		4
.L_23:
        /*0094*/ 	.byte	0x04, 0x36
        /*0096*/ 	.short	(.L_25 - .L_24)
.L_24:
        /*0098*/ 	.word	0x00000008
.L_25:


//--------------------- .nv.callgraph             --------------------------
	.section	.nv.callgraph,"",@"SHT_CUDA_CALLGRAPH"
	.align	4
	.sectionentsize	8
	.align		4
        /*0000*/ 	.word	0x00000000
	.align		4
        /*0004*/ 	.word	0xffffffff
	.align		4
        /*0008*/ 	.word	0x00000000
	.align		4
        /*000c*/ 	.word	0xfffffffe
	.align		4
        /*0010*/ 	.word	0x00000000
	.align		4
        /*0014*/ 	.word	0xfffffffd
	.align		4
        /*0018*/ 	.word	0x00000000
	.align		4
        /*001c*/ 	.word	0xfffffffc


//--------------------- .text._Z6kernelPiS_iii    --------------------------
	.section	.text._Z6kernelPiS_iii,"ax",@progbits
	.align	128
        .global         _Z6kernelPiS_iii
        .type           _Z6kernelPiS_iii,@function
        .size           _Z6kernelPiS_iii,(.L_x_13 - _Z6kernelPiS_iii)
        .other          _Z6kernelPiS_iii,@"STO_CUDA_ENTRY STV_DEFAULT"
_Z6kernelPiS_iii:
.text._Z6kernelPiS_iii:
[----:B------:R-:W-:Y:S01]  /*0000*/  LDC R1, c[0x0][0x37c] ;  /* 0x0000df00ff017b82 */ /* 0x000fe20000000800 */
[----:B------:R-:W0:Y:S07]  /*0010*/  S2R R17, SR_CTAID.Y ;  /* 0x0000000000117919 */ /* 0x000e2e0000002600 */
[----:B------:R-:W1:Y:S01]  /*0020*/  LDC.64 R12, c[0x0][0x390] ;  /* 0x0000e400ff0c7b82 */ /* 0x000e620000000a00 */
[----:B------:R-:W2:Y:S01]  /*0030*/  LDCU.64 UR6, c[0x0][0x358] ;  /* 0x00006b00ff0677ac */ /* 0x000ea20008000a00 */
[----:B------:R-:W0:Y:S01]  /*0040*/  S2R R0, SR_TID.Y ;  /* 0x0000000000007919 */ /* 0x000e220000002200 */
[----:B------:R-:W3:Y:S01]  /*0050*/  S2R R14, SR_CTAID.X ;  /* 0x00000000000e7919 */ /* 0x000ee20000002500 */
[----:B------:R-:W3:Y:S01]  /*0060*/  S2R R3, SR_TID.X ;  /* 0x0000000000037919 */ /* 0x000ee20000002100 */
[----:B0-----:R-:W-:-:S05]  /*0070*/  IMAD R2, R17, 0x1e, R0 ;  /* 0x0000001e11027824 */ /* 0x001fca00078e0200 */
[----:B-1----:R-:W-:Y:S01]  /*0080*/  ISETP.GE.AND P0, PT, R2, R13, PT ;  /* 0x0000000d0200720c */ /* 0x002fe20003f06270 */
[----:B---3--:R-:W-:-:S05]  /*0090*/  IMAD R5, R14, 0x1e, R3 ;  /* 0x0000001e0e057824 */ /* 0x008fca00078e0203 */
[----:B------:R-:W-:-:S04]  /*00a0*/  ISETP.GE.OR P0, PT, R5, R12, P0 ;  /* 0x0000000c0500720c */ /* 0x000fc80000706670 */
[----:B------:R-:W-:-:S13]  /*00b0*/  ISETP.LT.OR P0, PT, R5, RZ, P0 ;  /* 0x000000ff0500720c */ /* 0x000fda0000701670 */
[----:B------:R-:W0:Y:S01]  /*00c0*/  @!P0 LDC.64 R8, c[0x0][0x380] ;  /* 0x0000e000ff088b82 */ /* 0x000e220000000a00 */
[----:B------:R-:W-:-:S04]  /*00d0*/  @!P0 IMAD.IADD R4, R2, 0x1, R13 ;  /* 0x0000000102048824 */ /* 0x000fc800078e020d */
[-CC-:B------:R-:W-:Y:S02]  /*00e0*/  @!P0 IMAD R11, R4, R12.reuse, R5.reuse ;  /* 0x0000000c040b8224 */ /* 0x180fe400078e0205 */
[----:B------:R-:W-:Y:S02]  /*00f0*/  @!P0 IMAD R7, R2, R12, R5 ;  /* 0x0000000c02078224 */ /* 0x000fe400078e0205 */
[----:B0-----:R-:W-:-:S05]  /*0100*/  @!P0 IMAD.WIDE R10, R11, 0x4, R8 ;  /* 0x000000040b0a8825 */ /* 0x001fca00078e0208 */
[----:B--2---:R-:W2:Y:S01]  /*0110*/  @!P0 LDG.E R27, desc[UR6][R10.64] ;  /* 0x000000060a1b8981 */ /* 0x004ea2000c1e1900 */
[----:B------:R-:W-:Y:S02]  /*0120*/  @!P0 IMAD.WIDE R8, R7, 0x4, R8 ;  /* 0x0000000407088825 */ /* 0x000fe400078e0208 */
[----:B------:R-:W0:Y:S03]  /*0130*/  LDC R7, c[0x0][0x398] ;  /* 0x0000e600ff077b82 */ /* 0x000e260000000800 */
[----:B------:R1:W5:Y:S01]  /*0140*/  @!P0 LDG.E R22, desc[UR6][R8.64] ;  /* 0x0000000608168981 */ /* 0x000362000c1e1900 */
[----:B------:R-:W-:Y:S01]  /*0150*/  MOV R4, 0x400 ;  /* 0x0000040000047802 */ /* 0x000fe20000000f00 */
[----:B------:R-:W3:Y:S01]  /*0160*/  S2R R15, SR_CgaCtaId ;  /* 0x00000000000f7919 */ /* 0x000ee20000008800 */
[----:B0-----:R-:W-:Y:S02]  /*0170*/  ISETP.GE.AND P1, PT, R7, 0x3, PT ;  /* 0x000000030700780c */ /* 0x001fe40003f26270 */
[----:B---3--:R-:W-:-:S05]  /*0180*/  LEA R15, R15, R4, 0x18 ;  /* 0x000000040f0f7211 */ /* 0x008fca00078ec0ff */
[----:B------:R-:W-:-:S04]  /*0190*/  IMAD R4, R0, 0x78, R15 ;  /* 0x0000007800047824 */ /* 0x000fc800078e020f */
[----:B------:R-:W-:-:S05]  /*01a0*/  IMAD R4, R3, 0x4, R4 ;  /* 0x0000000403047824 */ /* 0x000fca00078e0204 */
[----:B--2---:R1:W-:Y:S01]  /*01b0*/  @!P0 STS [R4], R27 ;  /* 0x0000001b04008388 */ /* 0x0043e20000000800 */
[----:B------:R-:W-:Y:S05]  /*01c0*/  @!P1 EXIT ;  /* 0x000000000000994d */ /* 0x000fea0003800000 */
[----:B-1----:R-:W-:Y:S01]  /*01d0*/  VIADD R9, R13, 0xffffffff ;  /* 0xffffffff0d097836 */ /* 0x002fe20000000000 */
[----:B------:R-:W-:Y:S01]  /*01e0*/  ISETP.NE.AND P2, PT, R7, 0x3, PT ;  /* 0x000000030700780c */ /* 0x000fe20003f45270 */
[----:B------:R-:W-:Y:S01]  /*01f0*/  UMOV UR4, 0x1 ;  /* 0x0000000100047882 */ /* 0x000fe20000000000 */
[----:B------:R-:W-:Y:S02]  /*0200*/  ISETP.GE.AND P1, PT, R5, R12, PT ;  /* 0x0000000c0500720c */ /* 0x000fe40003f26270 */
[----:B------:R-:W-:Y:S02]  /*0210*/  ISETP.GE.AND P0, PT, R2, R9, PT ;  /* 0x000000090200720c */ /* 0x000fe40003f06270 */
[----:B------:R-:W-:Y:S02]  /*0220*/  IADD3 R6, PT, PT, R12, -0x1, RZ ;  /* 0xffffffff0c067810 */ /* 0x000fe40007ffe0ff */
[C---:B------:R-:W-:Y:S02]  /*0230*/  ISETP.NE.AND P0, PT, R2.reuse, RZ, !P0 ;  /* 0x000000ff0200720c */ /* 0x040fe40004705270 */
[----:B------:R-:W-:-:S02]  /*0240*/  ISETP.LT.AND P1, PT, R2, R13, !P1 ;  /* 0x0000000d0200720c */ /* 0x000fc40004f21270 */
[C---:B------:R-:W-:Y:S02]  /*0250*/  ISETP.GT.AND P0, PT, R5.reuse, RZ, P0 ;  /* 0x000000ff0500720c */ /* 0x040fe40000704270 */
[C---:B------:R-:W-:Y:S02]  /*0260*/  ISETP.GT.AND P1, PT, R5.reuse, -0x1, P1 ;  /* 0xffffffff0500780c */ /* 0x040fe40000f24270 */
[----:B------:R-:W-:Y:S01]  /*0270*/  ISETP.LT.AND P0, PT, R5, R6, P0 ;  /* 0x000000060500720c */ /* 0x000fe20000701270 */
[----:B------:R-:W-:-:S12]  /*0280*/  @!P2 BRA `(.L_x_0) ;  /* 0x000000080010a947 */ /* 0x000fd80003800000 */
[----:B------:R-:W-:Y:S01]  /*0290*/  IMAD.IADD R6, R0, 0x1, R13 ;  /* 0x0000000100067824 */ /* 0x000fe200078e020d */
[----:B------:R-:W-:Y:S01]  /*02a0*/  UMOV UR4, 0x2 ;  /* 0x0000000200047882 */ /* 0x000fe20000000000 */
[----:B------:R-:W-:Y:S02]  /*02b0*/  IMAD R11, R13, 0x2, R2 ;  /* 0x000000020d0b7824 */ /* 0x000fe400078e0202 */
[----:B------:R-:W-:Y:S02]  /*02c0*/  IMAD R15, R17, 0x1e, R6 ;  /* 0x0000001e110f7824 */ /* 0x000fe400078e0206 */
[C---:B------:R-:W-:Y:S02]  /*02d0*/  IMAD R9, R13.reuse, 0x3, R2 ;  /* 0x000000030d097824 */ /* 0x040fe400078e0202 */
[-C--:B------:R-:W-:Y:S01]  /*02e0*/  IMAD R6, R13, R12.reuse, RZ ;  /* 0x0000000c0d067224 */ /* 0x080fe200078e02ff */
[----:B------:R-:W-:Y:S01]  /*02f0*/  IADD3 R16, PT, PT, R15, -0x1, RZ ;  /* 0xffffffff0f107810 */ /* 0x000fe20007ffe0ff */
[----:B------:R-:W-:-:S02]  /*0300*/  IMAD R8, R11, R12, RZ ;  /* 0x0000000c0b087224 */ /* 0x000fc400078e02ff */
[-C--:B------:R-:W-:Y:S02]  /*0310*/  IMAD R10, R15, R12.reuse, RZ ;  /* 0x0000000c0f0a7224 */ /* 0x080fe400078e02ff */
[----:B------:R-:W-:Y:S01]  /*0320*/  VIADD R13, R11, 0xffffffff ;  /* 0xffffffff0b0d7836 */ /* 0x000fe20000000000 */
[-C--:B------:R-:W-:Y:S01]  /*0330*/  IADD3 R11, PT, PT, R3, R12.reuse, R8 ;  /* 0x0000000c030b7210 */ /* 0x080fe20007ffe008 */
[-CC-:B------:R-:W-:Y:S01]  /*0340*/  IMAD R9, R9, R12.reuse, R3.reuse ;  /* 0x0000000c09097224 */ /* 0x180fe200078e0203 */
[-C--:B------:R-:W-:Y:S01]  /*0350*/  IADD3 R19, PT, PT, R3, R12.reuse, R10 ;  /* 0x0000000c03137210 */ /* 0x080fe20007ffe00a */
[-CC-:B------:R-:W-:Y:S02]  /*0360*/  IMAD R15, R13, R12.reuse, R3.reuse ;  /* 0x0000000c0d0f7224 */ /* 0x180fe400078e0203 */
[--C-:B------:R-:W-:Y:S01]  /*0370*/  IMAD R23, R16, R12, R3.reuse ;  /* 0x0000000c10177224 */ /* 0x100fe200078e0203 */
[----:B------:R-:W-:Y:S01]  /*0380*/  LOP3.LUT R12, R7, 0x7ffffffe, RZ, 0xc0, !PT ;  /* 0x7ffffffe070c7812 */ /* 0x000fe200078ec0ff */
[----:B------:R-:W-:-:S02]  /*0390*/  IMAD.IADD R13, R8, 0x1, R3 ;  /* 0x00000001080d7824 */ /* 0x000fc400078e0203 */
[----:B------:R-:W-:Y:S01]  /*03a0*/  IMAD.IADD R21, R10, 0x1, R3 ;  /* 0x000000010a157824 */ /* 0x000fe200078e0203 */
[----:B------:R-:W-:Y:S01]  /*03b0*/  IADD3 R12, PT, PT, -R12, RZ, RZ ;  /* 0x000000ff0c0c7210 */ /* 0x000fe20007ffe1ff */
[C---:B------:R-:W-:Y:S02]  /*03c0*/  IMAD R7, R14.reuse, 0x1e, R9 ;  /* 0x0000001e0e077824 */ /* 0x040fe400078e0209 */
[C---:B------:R-:W-:Y:S02]  /*03d0*/  IMAD R9, R14.reuse, 0x1e, R15 ;  /* 0x0000001e0e097824 */ /* 0x040fe400078e020f */
[C---:B------:R-:W-:Y:S02]  /*03e0*/  IMAD R11, R14.reuse, 0x1e, R11 ;  /* 0x0000001e0e0b7824 */ /* 0x040fe400078e020b */
[C---:B------:R-:W-:Y:S02]  /*03f0*/  IMAD R13, R14.reuse, 0x1e, R13 ;  /* 0x0000001e0e0d7824 */ /* 0x040fe400078e020d */
[----:B------:R-:W-:-:S02]  /*0400*/  IMAD R19, R14, 0x1e, R19 ;  /* 0x0000001e0e137824 */ /* 0x000fc400078e0213 */
[C---:B------:R-:W-:Y:S02]  /*0410*/  IMAD R21, R14.reuse, 0x1e, R21 ;  /* 0x0000001e0e157824 */ /* 0x040fe400078e0215 */
[----:B------:R-:W-:-:S07]  /*0420*/  IMAD R23, R14, 0x1e, R23 ;  /* 0x0000001e0e177824 */ /* 0x000fce00078e0217 */
.L_x_7:
[----:B0-23--:R-:W0:Y:S02]  /*0430*/  @P1 LDC.64 R14, c[0x0][0x380] ;  /* 0x0000e000ff0e1b82 */ /* 0x00de240000000a00 */
[----:B0-----:R-:W-:-:S05]  /*0440*/  @P1 IMAD.WIDE R14, R13, 0x4, R14 ;  /* 0x000000040d0e1825 */ /* 0x001fca00078e020e */
[----:B-1--4-:R-:W2:Y:S01]  /*0450*/  @P1 LDG.E R25, desc[UR6][R14.64] ;  /* 0x000000060e191981 */ /* 0x012ea2000c1e1900 */
[----:B------:R-:W-:Y:S01]  /*0460*/  BSSY.RECONVERGENT B0, `(.L_x_1) ;  /* 0x0000025000007945 */ /* 0x000fe20003800200 */
[----:B------:R-:W-:Y:S01]  /*0470*/  BAR.SYNC.DEFER_BLOCKING 0x0 ;  /* 0x0000000000007b1d */ /* 0x000fe20000010000 */
[----:B--2---:R-:W-:-:S05]  /*0480*/  IMAD.MOV.U32 R18, RZ, RZ, R25 ;  /* 0x000000ffff127224 */ /* 0x004fca00078e0019 */
[----:B------:R-:W-:Y:S05]  /*0490*/  @!P0 BRA `(.L_x_2) ;  /* 0x0000000000848947 */ /* 0x000fea0003800000 */
[----:B------:R-:W-:Y:S02]  /*04a0*/  ISETP.NE.AND P3, PT, R3, RZ, PT ;  /* 0x000000ff0300720c */ /* 0x000fe40003f65270 */
[----:B------:R-:W-:-:S11]  /*04b0*/  ISETP.GT.U32.AND P2, PT, R0, 0x1c, PT ;  /* 0x0000001c0000780c */ /* 0x000fd60003f44070 */
[----:B------:R-:W0:Y:S01]  /*04c0*/  @!P3 LDC.64 R14, c[0x0][0x380] ;  /* 0x0000e000ff0ebb82 */ /* 0x000e220000000a00 */
[----:B------:R-:W-:Y:S01]  /*04d0*/  @!P3 IADD3 R17, P4, PT, R5, R10, RZ ;  /* 0x0000000a0511b210 */ /* 0x000fe20007f9e0ff */
[----:B------:R-:W-:Y:S04]  /*04e0*/  @!P2 LDS R20, [R4+0x78] ;  /* 0x000078000414a984 */ /* 0x000fe80000000800 */
[----:B------:R-:W-:Y:S01]  /*04f0*/  @P3 LDS R29, [R4+-0x4] ;  /* 0xfffffc00041d3984 */ /* 0x000fe20000000800 */
[----:B0-----:R-:W-:Y:S02]  /*0500*/  @!P3 LEA R16, P5, R17, R14, 0x2 ;  /* 0x0000000e1110b211 */ /* 0x001fe400078a10ff */
[----:B------:R-:W-:Y:S02]  /*0510*/  @!P3 LEA.HI.X.SX32 R14, R10, RZ, 0x1, P4 ;  /* 0x000000ff0a0eb211 */ /* 0x000fe400020f0eff */
[----:B------:R-:W-:-:S02]  /*0520*/  ISETP.NE.AND P4, PT, R0, RZ, PT ;  /* 0x000000ff0000720c */ /* 0x000fc40003f85270 */
[----:B------:R-:W-:Y:S02]  /*0530*/  @!P3 LEA.HI.X R17, R17, R15, R14, 0x2, P5 ;  /* 0x0000000f1111b211 */ /* 0x000fe400028f140e */
[----:B------:R-:W0:Y:S09]  /*0540*/  @P2 LDC.64 R14, c[0x0][0x380] ;  /* 0x0000e000ff0e2b82 */ /* 0x000e320000000a00 */
[----:B------:R-:W1:Y:S04]  /*0550*/  @P4 LDS R24, [R4+-0x78] ;  /* 0xffff880004184984 */ /* 0x000e680000000800 */
[----:B------:R-:W2:Y:S01]  /*0560*/  @!P3 LDG.E R29, desc[UR6][R16.64+-0x4] ;  /* 0xfffffc06101db981 */ /* 0x000ea2000c1e1900 */
[----:B0-----:R-:W-:-:S05]  /*0570*/  @P2 IMAD.WIDE R14, R19, 0x4, R14 ;  /* 0x00000004130e2825 */ /* 0x001fca00078e020e */
[----:B------:R0:W2:Y:S02]  /*0580*/  @P2 LDG.E R20, desc[UR6][R14.64] ;  /* 0x000000060e142981 */ /* 0x0000a4000c1e1900 */
[----:B0-----:R-:W0:Y:S02]  /*0590*/  @!P4 LDC.64 R14, c[0x0][0x380] ;  /* 0x0000e000ff0ecb82 */ /* 0x001e240000000a00 */
[----:B0-----:R-:W-:-:S05]  /*05a0*/  @!P4 IMAD.WIDE R16, R23, 0x4, R14 ;  /* 0x000000041710c825 */ /* 0x001fca00078e020e */
[----:B------:R0:W1:Y:S01]  /*05b0*/  @!P4 LDG.E R24, desc[UR6][R16.64] ;  /* 0x000000061018c981 */ /* 0x000062000c1e1900 */
[----:B------:R-:W-:Y:S01]  /*05c0*/  ISETP.GT.U32.AND P2, PT, R3, 0x1c, PT ;  /* 0x0000001c0300780c */ /* 0x000fe20003f44070 */
[----:B-----5:R-:W-:Y:S01]  /*05d0*/  IMAD R22, R27, -0x6, R22 ;  /* 0xfffffffa1b167824 */ /* 0x020fe200078e0216 */
[----:B0-----:R-:W0:Y:S11]  /*05e0*/  LDC.64 R16, c[0x0][0x388] ;  /* 0x0000e200ff107b82 */ /* 0x001e360000000a00 */
[----:B------:R-:W3:Y:S01]  /*05f0*/  @P2 LDC.64 R14, c[0x0][0x380] ;  /* 0x0000e000ff0e2b82 */ /* 0x000ee20000000a00 */
[----:B-1----:R-:W-:-:S02]  /*0600*/  IADD3 R24, PT, PT, R24, R22, R25 ;  /* 0x0000001618187210 */ /* 0x002fc40007ffe019 */
[----:B------:R-:W-:-:S04]  /*0610*/  @P2 IADD3 R22, P3, PT, R5, R10, RZ ;  /* 0x0000000a05162210 */ /* 0x000fc80007f7e0ff */
[----:B---3--:R-:W-:Y:S02]  /*0620*/  @P2 LEA R14, P4, R22, R14, 0x2 ;  /* 0x0000000e160e2211 */ /* 0x008fe400078810ff */
[----:B------:R-:W-:-:S04]  /*0630*/  @P2 LEA.HI.X.SX32 R26, R10, RZ, 0x1, P3 ;  /* 0x000000ff0a1a2211 */ /* 0x000fc800018f0eff */
[----:B------:R-:W-:Y:S02]  /*0640*/  @P2 LEA.HI.X R15, R22, R15, R26, 0x2, P4 ;  /* 0x0000000f160f2211 */ /* 0x000fe400020f141a */
[----:B------:R-:W1:Y:S04]  /*0650*/  @!P2 LDS R22, [R4+0x4] ;  /* 0x000004000416a984 */ /* 0x000e680000000800 */
[----:B------:R-:W1:Y:S01]  /*0660*/  @P2 LDG.E R22, desc[UR6][R14.64+0x4] ;  /* 0x000004060e162981 */ /* 0x000e62000c1e1900 */
[----:B--2---:R-:W-:Y:S01]  /*0670*/  IADD3 R29, PT, PT, R29, R24, R20 ;  /* 0x000000181d1d7210 */ /* 0x004fe20007ffe014 */
[----:B0-----:R-:W-:-:S04]  /*0680*/  IMAD.WIDE R16, R21, 0x4, R16 ;  /* 0x0000000415107825 */ /* 0x001fc800078e0210 */
[----:B-1----:R-:W-:-:S05]  /*0690*/  IMAD.IADD R29, R29, 0x1, R22 ;  /* 0x000000011d1d7824 */ /* 0x002fca00078e0216 */
[----:B------:R0:W-:Y:S02]  /*06a0*/  STG.E desc[UR6][R16.64], R29 ;  /* 0x0000001d10007986 */ /* 0x0001e4000c101906 */
.L_x_2:
[----:B------:R-:W-:Y:S05]  /*06b0*/  BSYNC.RECONVERGENT B0 ;  /* 0x0000000000007941 */ /* 0x000fea0003800200 */
.L_x_1:
[----:B------:R-:W-:Y:S06]  /*06c0*/  BAR.SYNC.DEFER_BLOCKING 0x0 ;  /* 0x0000000000007b1d */ /* 0x000fec0000010000 */
[----:B------:R-:W-:Y:S01]  /*06d0*/  BSSY.RECONVERGENT B0, `(.L_x_3) ;  /* 0x0000006000007945 */ /* 0x000fe20003800200 */
[----:B------:R1:W-:Y:S03]  /*06e0*/  STS [R4], R25 ;  /* 0x0000001904007388 */ /* 0x0003e60000000800 */
[----:B------:R-:W-:Y:S05]  /*06f0*/  @!P1 BRA `(.L_x_4) ;  /* 0x00000000000c9947 */ /* 0x000fea0003800000 */
[----:B------:R-:W2:Y:S02]  /*0700*/  LDC.64 R14, c[0x0][0x380] ;  /* 0x0000e000ff0e7b82 */ /* 0x000ea40000000a00 */
[----:B--2---:R-:W-:-:S05]  /*0710*/  IMAD.WIDE R14, R7, 0x4, R14 ;  /* 0x00000004070e7825 */ /* 0x004fca00078e020e */
[----:B-1----:R2:W5:Y:S02]  /*0720*/  LDG.E R25, desc[UR6][R14.64] ;  /* 0x000000060e197981 */ /* 0x002564000c1e1900 */
.L_x_4:
[----:B------:R-:W-:Y:S05]  /*0730*/  BSYNC.RECONVERGENT B0 ;  /* 0x0000000000007941 */ /* 0x000fea0003800200 */
.L_x_3:
[----:B------:R-:W-:Y:S06]  /*0740*/  BAR.SYNC.DEFER_BLOCKING 0x0 ;  /* 0x0000000000007b1d */ /* 0x000fec0000010000 */
[----:B------:R-:W-:Y:S04]  /*0750*/  BSSY.RECONVERGENT B0, `(.L_x_5) ;  /* 0x0000023000007945 */ /* 0x000fe80003800200 */
[----:B------:R-:W-:Y:S05]  /*0760*/  @!P0 BRA `(.L_x_6) ;  /* 0x0000000000848947 */ /* 0x000fea0003800000 */
[----:B------:R-:W-:Y:S02]  /*0770*/  ISETP.NE.AND P2, PT, R3, RZ, PT ;  /* 0x000000ff0300720c */ /* 0x000fe40003f45270 */
[----:B------:R-:W-:-:S11]  /*0780*/  ISETP.NE.AND P3, PT, R0, RZ, PT ;  /* 0x000000ff0000720c */ /* 0x000fd60003f65270 */
[----:B--2---:R-:W2:Y:S01]  /*0790*/  @!P2 LDC.64 R14, c[0x0][0x380] ;  /* 0x0000e000ff0eab82 */ /* 0x004ea20000000a00 */
[----:B-----5:R-:W-:Y:S01]  /*07a0*/  @P2 LDS R22, [R4+-0x4] ;  /* 0xfffffc0004162984 */ /* 0x020fe20000000800 */
[----:B0-----:R-:W-:-:S03]  /*07b0*/  @!P2 IADD3 R16, P4, PT, R5, R8, RZ ;  /* 0x000000080510a210 */ /* 0x001fc60007f9e0ff */
[----:B------:R-:W0:Y:S01]  /*07c0*/  @P3 LDS R20, [R4+-0x78] ;  /* 0xffff880004143984 */ /* 0x000e220000000800 */
[----:B--2---:R-:W-:Y:S02]  /*07d0*/  @!P2 LEA R28, P5, R16, R14, 0x2 ;  /* 0x0000000e101ca211 */ /* 0x004fe400078a10ff */
[----:B------:R-:W-:Y:S02]  /*07e0*/  @!P2 LEA.HI.X.SX32 R14, R8, RZ, 0x1, P4 ;  /* 0x000000ff080ea211 */ /* 0x000fe400020f0eff */
[----:B------:R-:W-:Y:S02]  /*07f0*/  ISETP.GE.U32.AND P4, PT, R3, 0x1d, PT ;  /* 0x0000001d0300780c */ /* 0x000fe40003f86070 */
[----:B------:R-:W-:Y:S02]  /*0800*/  @!P2 LEA.HI.X R29, R16, R15, R14, 0x2, P5 ;  /* 0x0000000f101da211 */ /* 0x000fe400028f140e */
[----:B------:R-:W2:Y:S01]  /*0810*/  @!P3 LDC.64 R16, c[0x0][0x380] ;  /* 0x0000e000ff10bb82 */ /* 0x000ea20000000a00 */
[----:B------:R-:W-:-:S02]  /*0820*/  ISETP.GE.U32.AND P5, PT, R0, 0x1d, PT ;  /* 0x0000001d0000780c */ /* 0x000fc40003fa6070 */
[----:B------:R2:W3:Y:S11]  /*0830*/  @!P2 LDG.E R22, desc[UR6][R28.64+-0x4] ;  /* 0xfffffc061c16a981 */ /* 0x0004f6000c1e1900 */
[----:B------:R-:W4:Y:S01]  /*0840*/  @P5 LDC.64 R14, c[0x0][0x380] ;  /* 0x0000e000ff0e5b82 */ /* 0x000f220000000a00 */
[----:B--2---:R-:W-:-:S07]  /*0850*/  @!P3 IMAD.WIDE R28, R9, 0x4, R16 ;  /* 0x00000004091cb825 */ /* 0x004fce00078e0210 */
[----:B------:R-:W2:Y:S01]  /*0860*/  @P4 LDC.64 R16, c[0x0][0x380] ;  /* 0x0000e000ff104b82 */ /* 0x000ea20000000a00 */
[----:B------:R-:W-:Y:S01]  /*0870*/  @P4 IADD3 R26, P2, PT, R5, R8, RZ ;  /* 0x00000008051a4210 */ /* 0x000fe20007f5e0ff */
[----:B------:R1:W0:Y:S01]  /*0880*/  @!P3 LDG.E R20, desc[UR6][R28.64] ;  /* 0x000000061c14b981 */ /* 0x000222000c1e1900 */
[----:B----4-:R-:W-:-:S05]  /*0890*/  @P5 IMAD.WIDE R14, R11, 0x4, R14 ;  /* 0x000000040b0e5825 */ /* 0x010fca00078e020e */
[----:B-1----:R-:W1:Y:S01]  /*08a0*/  LDC.64 R28, c[0x0][0x388] ;  /* 0x0000e200ff1c7b82 */ /* 0x002e620000000a00 */
[----:B------:R4:W3:Y:S01]  /*08b0*/  @P5 LDG.E R24, desc[UR6][R14.64] ;  /* 0x000000060e185981 */ /* 0x0008e2000c1e1900 */
[----:B--2---:R-:W-:Y:S02]  /*08c0*/  @P4 LEA R16, P3, R26, R16, 0x2 ;  /* 0x000000101a104211 */ /* 0x004fe400078610ff */
[----:B----4-:R-:W-:-:S04]  /*08d0*/  @P4 LEA.HI.X.SX32 R14, R8, RZ, 0x1, P2 ;  /* 0x000000ff080e4211 */ /* 0x010fc800010f0eff */
[----:B------:R-:W-:-:S05]  /*08e0*/  @P4 LEA.HI.X R17, R26, R17, R14, 0x2, P3 ;  /* 0x000000111a114211 */ /* 0x000fca00018f140e */
[----:B------:R-:W2:Y:S01]  /*08f0*/  @P4 LDG.E R26, desc[UR6][R16.64+0x4] ;  /* 0x00000406101a4981 */ /* 0x000ea2000c1e1900 */
[----:B------:R-:W-:Y:S02]  /*0900*/  IMAD R27, R18, -0x6, R27 ;  /* 0xfffffffa121b7824 */ /* 0x000fe400078e021b */
[----:B-1----:R-:W-:-:S03]  /*0910*/  IMAD.WIDE R28, R13, 0x4, R28 ;  /* 0x000000040d1c7825 */ /* 0x002fc600078e021c */
[----:B0-----:R-:W-:Y:S01]  /*0920*/  IADD3 R27, PT, PT, R20, R27, R25 ;  /* 0x0000001b141b7210 */ /* 0x001fe20007ffe019 */
[----:B------:R-:W3:Y:S04]  /*0930*/  @!P5 LDS R24, [R4+0x78] ;  /* 0x000078000418d984 */ /* 0x000ee80000000800 */
[----:B------:R-:W2:Y:S01]  /*0940*/  @!P4 LDS R26, [R4+0x4] ;  /* 0x00000400041ac984 */ /* 0x000ea20000000800 */
[----:B---3--:R-:W-:-:S04]  /*0950*/  IADD3 R15, PT, PT, R22, R27, R24 ;  /* 0x0000001b160f7210 */ /* 0x008fc80007ffe018 */
[----:B--2---:R-:W-:-:S05]  /*0960*/  IADD3 R15, PT, PT, R15, R26, RZ ;  /* 0x0000001a0f0f7210 */ /* 0x004fca0007ffe0ff */
[----:B------:R3:W-:Y:S02]  /*0970*/  STG.E desc[UR6][R28.64], R15 ;  /* 0x0000000f1c007986 */ /* 0x0007e4000c101906 */
.L_x_6:
[----:B------:R-:W-:Y:S05]  /*0980*/  BSYNC.RECONVERGENT B0 ;  /* 0x0000000000007941 */ /* 0x000fea0003800200 */
.L_x_5:
[----:B------:R-:W-:Y:S01]  /*0990*/  BAR.SYNC.DEFER_BLOCKING 0x0 ;  /* 0x0000000000007b1d */ /* 0x000fe20000010000 */
[----:B------:R-:W-:Y:S01]  /*09a0*/  VIADD R12, R12, 0x2 ;  /* 0x000000020c0c7836 */ /* 0x000fe20000000000 */
[----:B------:R-:W-:Y:S01]  /*09b0*/  UIADD3 UR4, UPT, UPT, UR4, 0x2, URZ ;  /* 0x0000000204047890 */ /* 0x000fe2000fffe0ff */
[C---:B------:R-:W-:Y:S01]  /*09c0*/  IMAD R7, R6.reuse, 0x2, R7 ;  /* 0x0000000206077824 */ /* 0x040fe200078e0207 */
[C---:B------:R-:W-:Y:S01]  /*09d0*/  LEA R13, R6.reuse, R13, 0x1 ;  /* 0x0000000d060d7211 */ /* 0x040fe200078e08ff */
[----:B------:R-:W-:Y:S01]  /*09e0*/  IMAD R8, R6, 0x2, R8 ;  /* 0x0000000206087824 */ /* 0x000fe200078e0208 */
[----:B------:R-:W-:Y:S01]  /*09f0*/  ISETP.NE.AND P2, PT, R12, -0x2, PT ;  /* 0xfffffffe0c00780c */ /* 0x000fe20003f45270 */
[C---:B------:R-:W-:Y:S01]  /*0a00*/  IMAD R11, R6.reuse, 0x2, R11 ;  /* 0x00000002060b7824 */ /* 0x040fe200078e020b */
[C---:B------:R-:W-:Y:S01]  /*0a10*/  LEA R9, R6.reuse, R9, 0x1 ;  /* 0x0000000906097211 */ /* 0x040fe200078e08ff */
[C---:B------:R-:W-:Y:S01]  /*0a20*/  IMAD R19, R6.reuse, 0x2, R19 ;  /* 0x0000000206137824 */ /* 0x040fe200078e0213 */
[C---:B------:R-:W-:Y:S01]  /*0a30*/  LEA R10, R6.reuse, R10, 0x1 ;  /* 0x0000000a060a7211 */ /* 0x040fe200078e08ff */
[C---:B------:R-:W-:Y:S01]  /*0a40*/  IMAD R21, R6.reuse, 0x2, R21 ;  /* 0x0000000206157824 */ /* 0x040fe200078e0215 */
[----:B-----5:R-:W-:Y:S01]  /*0a50*/  MOV R22, R18 ;  /* 0x0000001200167202 */ /* 0x020fe20000000f00 */
[----:B------:R-:W-:-:S02]  /*0a60*/  IMAD R23, R6, 0x2, R23 ;  /* 0x0000000206177824 */ /* 0x000fc400078e0217 */
[----:B------:R-:W-:Y:S01]  /*0a70*/  IMAD.MOV.U32 R27, RZ, RZ, R25 ;  /* 0x000000ffff1b7224 */ /* 0x000fe200078e0019 */
[----:B------:R4:W-:Y:S03]  /*0a80*/  STS [R4], R25 ;  /* 0x0000001904007388 */ /* 0x0009e60000000800 */
[----:B------:R-:W-:Y:S05]  /*0a90*/  @P2 BRA `(.L_x_7) ;  /* 0xfffffff800642947 */ /* 0x000fea000383ffff */
[----:B------:R-:W-:Y:S01]  /*0aa0*/  IMAD.MOV.U32 R22, RZ, RZ, R18 ;  /* 0x000000ffff167224 */ /* 0x000fe200078e0012 */
[----:B------:R-:W-:Y:S01]  /*0ab0*/  UIADD3 UR4, UPT, UPT, UR4, -0x1, URZ ;  /* 0xffffffff04047890 */ /* 0x000fe2000fffe0ff */
[----:B------:R-:W-:-:S11]  /*0ac0*/  IMAD.MOV.U32 R27, RZ, RZ, R25 ;  /* 0x000000ffff1b7224 */ /* 0x000fd600078e0019 */
.L_x_0:
[----:B------:R-:W0:Y:S02]  /*0ad0*/  LDC R6, c[0x0][0x398] ;  /* 0x0000e600ff067b82 */ /* 0x000e240000000800 */
[----:B0-----:R-:W-:-:S04]  /*0ae0*/  LOP3.LUT R6, R6, 0x1, RZ, 0xc0, !PT ;  /* 0x0000000106067812 */ /* 0x001fc800078ec0ff */
[----:B------:R-:W-:-:S13]  /*0af0*/  ISETP.NE.U32.AND P2, PT, R6, 0x1, PT ;  /* 0x000000010600780c */ /* 0x000fda0003f45070 */
[----:B------:R-:W-:Y:S05]  /*0b00*/  @P2 EXIT ;  /* 0x000000000000294d */ /* 0x000fea0003800000 */
[----:B------:R-:W-:Y:S04]  /*0b10*/  BSSY.RECONVERGENT B0, `(.L_x_8) ;  /* 0x0000009000007945 */ /* 0x000fe80003800200 */
[----:B------:R-:W-:Y:S05]  /*0b20*/  @!P1 BRA `(.L_x_9) ;  /* 0x00000000001c9947 */ /* 0x000fea0003800000 */
[----:B------:R-:W0:Y:S01]  /*0b30*/  LDCU.64 UR8, c[0x0][0x390] ;  /* 0x00007200ff0877ac */ /* 0x000e220008000a00 */
[----:B------:R-:W1:Y:S01]  /*0b40*/  LDC.64 R6, c[0x0][0x380] ;  /* 0x0000e000ff067b82 */ /* 0x000e620000000a00 */
[----:B0-----:R-:W-:-:S06]  /*0b50*/  UIMAD UR5, UR4, UR9, UR9 ;  /* 0x00000009040572a4 */ /* 0x001fcc000f8e0209 */
[----:B------:R-:W-:-:S05]  /*0b60*/  IADD3 R8, PT, PT, R2, UR5, RZ ;  /* 0x0000000502087c10 */ /* 0x000fca000fffe0ff */
[----:B------:R-:W-:-:S04]  /*0b70*/  IMAD R9, R8, UR8, R5 ;  /* 0x0000000808097c24 */ /* 0x000fc8000f8e0205 */
[----:B-1----:R-:W-:-:S05]  /*0b80*/  IMAD.WIDE R6, R9, 0x4, R6 ;  /* 0x0000000409067825 */ /* 0x002fca00078e0206 */
[----:B----4-:R0:W5:Y:S02]  /*0b90*/  LDG.E R25, desc[UR6][R6.64] ;  /* 0x0000000606197981 */ /* 0x010164000c1e1900 */
.L_x_9:
[----:B------:R-:W-:Y:S05]  /*0ba0*/  BSYNC.RECONVERGENT B0 ;  /* 0x0000000000007941 */ /* 0x000fea0003800200 */
.L_x_8:
[----:B------:R-:W-:Y:S06]  /*0bb0*/  BAR.SYNC.DEFER_BLOCKING 0x0 ;  /* 0x0000000000007b1d */ /* 0x000fec0000010000 */
[----:B------:R-:W-:Y:S04]  /*0bc0*/  BSSY.RECONVERGENT B0, `(.L_x_10) ;  /* 0x0000027000007945 */ /* 0x000fe80003800200 */
[----:B------:R-:W-:Y:S05]  /*0bd0*/  @!P0 BRA `(.L_x_11) ;  /* 0x0000000000948947 */ /* 0x000fea0003800000 */
[----:B0-----:R-:W0:Y:S01]  /*0be0*/  LDC.64 R6, c[0x0][0x390] ;  /* 0x0000e400ff067b82 */ /* 0x001e220000000a00 */
[C---:B------:R-:W-:Y:S01]  /*0bf0*/  ISETP.GE.U32.AND P2, PT, R0.reuse, 0x1d, PT ;  /* 0x0000001d0000780c */ /* 0x040fe20003f46070 */
[----:B------:R-:W1:Y:S01]  /*0c00*/  LDCU.64 UR8, c[0x0][0x380] ;  /* 0x00007000ff0877ac */ /* 0x000e620008000a00 */
[----:B------:R-:W-:Y:S02]  /*0c10*/  ISETP.NE.AND P1, PT, R0, RZ, PT ;  /* 0x000000ff0000720c */ /* 0x000fe40003f25270 */
[C---:B------:R-:W-:Y:S02]  /*0c20*/  ISETP.NE.AND P3, PT, R3.reuse, RZ, PT ;  /* 0x000000ff0300720c */ /* 0x040fe40003f65270 */
[----:B------:R-:W-:-:S07]  /*0c30*/  ISETP.GE.U32.AND P4, PT, R3, 0x1d, PT ;  /* 0x0000001d0300780c */ /* 0x000fce0003f86070 */
[----:B------:R-:W4:Y:S02]  /*0c40*/  @P2 LDC.64 R8, c[0x0][0x380] ;  /* 0x0000e000ff082b82 */ /* 0x000f240000000a00 */
[----:B------:R-:W1:Y:S04]  /*0c50*/  @P1 LDS R16, [R4+-0x78] ;  /* 0xffff880004101984 */ /* 0x000e680000000800 */
[----:B------:R-:W-:Y:S01]  /*0c60*/  @P3 LDS R18, [R4+-0x4] ;  /* 0xfffffc0004123984 */ /* 0x000fe20000000800 */
[----:B0-----:R-:W-:-:S04]  /*0c70*/  IMAD R11, R7, UR4, R2 ;  /* 0x00000004070b7c24 */ /* 0x001fc8000f8e0202 */
[CC--:B------:R-:W-:Y:S02]  /*0c80*/  @P2 IMAD R10, R11.reuse, R6.reuse, R6 ;  /* 0x000000060b0a2224 */ /* 0x0c0fe400078e0206 */
[----:B------:R-:W-:Y:S02]  /*0c90*/  IMAD R0, R11, R6, RZ ;  /* 0x000000060b007224 */ /* 0x000fe400078e02ff */
[----:B--23--:R-:W-:-:S03]  /*0ca0*/  @P2 IMAD.IADD R15, R5, 0x1, R10 ;  /* 0x00000001050f2824 */ /* 0x00cfc600078e020a */
[----:B------:R-:W-:Y:S01]  /*0cb0*/  IADD3 R10, P0, PT, R5, R0, RZ ;  /* 0x00000000050a7210 */ /* 0x000fe20007f1e0ff */
[----:B----4-:R-:W-:-:S03]  /*0cc0*/  @P2 IMAD.WIDE R14, R15, 0x4, R8 ;  /* 0x000000040f0e2825 */ /* 0x010fc600078e0208 */
[----:B------:R-:W-:Y:S02]  /*0cd0*/  LEA.HI.X.SX32 R3, R0, RZ, 0x1, P0 ;  /* 0x000000ff00037211 */ /* 0x000fe400000f0eff */
[C---:B-1----:R-:W-:Y:S01]  /*0ce0*/  LEA R8, P0, R10.reuse, UR8, 0x2 ;  /* 0x000000080a087c11 */ /* 0x042fe2000f8010ff */
[----:B------:R-:W2:Y:S03]  /*0cf0*/  @P2 LDG.E R13, desc[UR6][R14.64] ;  /* 0x000000060e0d2981 */ /* 0x000ea6000c1e1900 */
[----:B------:R-:W-:Y:S02]  /*0d00*/  LEA.HI.X R9, R10, UR9, R3, 0x2, P0 ;  /* 0x000000090a097c11 */ /* 0x000fe400080f1403 */
[----:B------:R-:W0:Y:S03]  /*0d10*/  @!P1 LDC.64 R10, c[0x0][0x380] ;  /* 0x0000e000ff0a9b82 */ /* 0x000e260000000a00 */
[----:B------:R-:W3:Y:S01]  /*0d20*/  @P4 LDG.E R12, desc[UR6][R8.64+0x4] ;  /* 0x00000406080c4981 */ /* 0x000ee2000c1e1900 */
[----:B------:R-:W-:-:S04]  /*0d30*/  VIADD R2, R2, 0xffffffff ;  /* 0xffffffff02027836 */ /* 0x000fc80000000000 */
[----:B------:R-:W-:Y:S02]  /*0d40*/  @!P1 IMAD R7, R7, UR4, R2 ;  /* 0x0000000407079c24 */ /* 0x000fe4000f8e0202 */
[----:B------:R-:W1:Y:S02]  /*0d50*/  LDC.64 R2, c[0x0][0x388] ;  /* 0x0000e200ff027b82 */ /* 0x000e640000000a00 */
[----:B------:R-:W-:Y:S01]  /*0d60*/  @!P1 IMAD R7, R7, R6, R5 ;  /* 0x0000000607079224 */ /* 0x000fe200078e0205 */
[----:B------:R-:W2:Y:S03]  /*0d70*/  @!P3 LDG.E R18, desc[UR6][R8.64+-0x4] ;  /* 0xfffffc060812b981 */ /* 0x000ea6000c1e1900 */
[----:B0-----:R-:W-:-:S05]  /*0d80*/  @!P1 IMAD.WIDE R10, R7, 0x4, R10 ;  /* 0x00000004070a9825 */ /* 0x001fca00078e020a */
[----:B------:R-:W4:Y:S01]  /*0d90*/  @!P1 LDG.E R16, desc[UR6][R10.64] ;  /* 0x000000060a109981 */ /* 0x000f22000c1e1900 */
[----:B-----5:R-:W-:Y:S01]  /*0da0*/  IMAD R22, R27, -0x6, R22 ;  /* 0xfffffffa1b167824 */ /* 0x020fe200078e0216 */
[----:B------:R-:W-:-:S05]  /*0db0*/  IADD3 R5, PT, PT, R5, R0, RZ ;  /* 0x0000000005057210 */ /* 0x000fca0007ffe0ff */
[----:B-1----:R-:W-:Y:S01]  /*0dc0*/  IMAD.WIDE R2, R5, 0x4, R2 ;  /* 0x0000000405027825 */ /* 0x002fe200078e0202 */
[----:B------:R-:W2:Y:S04]  /*0dd0*/  @!P2 LDS R13, [R4+0x78] ;  /* 0x00007800040da984 */ /* 0x000ea80000000800 */
[----:B------:R-:W3:Y:S01]  /*0de0*/  @!P4 LDS R12, [R4+0x4] ;  /* 0x00000400040cc984 */ /* 0x000ee20000000800 */
[----:B----4-:R-:W-:-:S04]  /*0df0*/  IADD3 R16, PT, PT, R16, R22, R25 ;  /* 0x0000001610107210 */ /* 0x010fc80007ffe019 */
[----:B--2---:R-:W-:-:S05]  /*0e00*/  IADD3 R13, PT, PT, R18, R16, R13 ;  /* 0x00000010120d7210 */ /* 0x004fca0007ffe00d */
[----:B---3--:R-:W-:-:S05]  /*0e10*/  IMAD.IADD R5, R13, 0x1, R12 ;  /* 0x000000010d057824 */ /* 0x008fca00078e020c */
[----:B------:R0:W-:Y:S02]  /*0e20*/  STG.E desc[UR6][R2.64], R5 ;  /* 0x0000000502007986 */ /* 0x0001e4000c101906 */
.L_x_11:
[----:B------:R-:W-:Y:S05]  /*0e30*/  BSYNC.RECONVERGENT B0 ;  /* 0x0000000000007941 */ /* 0x000fea0003800200 */
.L_x_10:
[----:B------:R-:W-:Y:S06]  /*0e40*/  BAR.SYNC.DEFER_BLOCKING 0x0 ;  /* 0x0000000000007b1d */ /* 0x000fec0000010000 */
[----:B-----5:R-:W-:Y:S01]  /*0e50*/  STS [R4], R25 ;  /* 0x0000001904007388 */ /* 0x020fe20000000800 */
[----:B------:R-:W-:Y:S05]  /*0e60*/  EXIT ;  /* 0x000000000000794d */ /* 0x000fea0003800000 */
.L_x_12:
[----:B------:R-:W-:-:S00]  /*0e70*/  BRA `(.L_x_12) ;  /* 0xfffffffc00fc7947 */ /* 0x000fc0000383ffff */
[----:B------:R-:W-:-:S00]  /*0e80*/  NOP ;  /* 0x0000000000007918 */ /* 0x000fc00000000000 */
[----:B------:R-:W-:-:S00]  /*0e90*/  NOP ;  /* 0x0000000000007918 */ /* 0x000fc00000000000 */
[----:B------:R-:W-:-:S00]  /*0ea0*/  NOP ;  /* 0x0000000000007918 */ /* 0x000fc00000000000 */
[----:B------:R-:W-:-:S00]  /*0eb0*/  NOP ;  /* 0x0000000000007918 */ /* 0x000fc00000000000 */
[----:B------:R-:W-:-:S00]  /*0ec0*/  NOP ;  /* 0x0000000000007918 */ /* 0x000fc00000000000 */
[----:B------:R-:W-:-:S00]  /*0ed0*/  NOP ;  /* 0x0000000000007918 */ /* 0x000fc00000000000 */
[----:B------:R-:W-:-:S00]  /*0ee0*/  NOP ;  /* 0x0000000000007918 */ /* 0x000fc00000000000 */
[----:B------:R-:W-:-:S00]  /*0ef0*/  NOP ;  /* 0x0000000000007918 */ /* 0x000fc00000000000 */
.L_x_13:


//--------------------- .nv.shared._Z6kernelPiS_iii --------------------------
	.section	.nv.shared._Z6kernelPiS_iii,"aw",@nobits
	.sectionflags	@""
	.align	4
.nv.shared._Z6kernelPiS_iii:
	.zero		4624


//--------------------- .nv.shared.reserved.0     --------------------------
	.section	.nv.shared.reserved.0,"aw",@nobits
	.weak		__nv_reservedSMEM_offset_0_alias
	.size		__nv_reservedSMEM_offset_0_alias, 0, 64
	.other		__nv_reservedSMEM_offset_0_alias,@"STO_CUDA_RESERVED_SHARED STV_DEFAULT"
__nv_reservedSMEM_offset_0_alias:
	.zero		0
	.zero		64


//--------------------- .nv.constant0._Z6kernelPiS_iii --------------------------
	.section	.nv.constant0._Z6kernelPiS_iii,"a",@progbits
	.sectionflags	@""
	.align	4
.nv.constant0._Z6kernelPiS_iii:
	.zero		924


//--------------------- SYMBOLS --------------------------

	.type		.nv.reservedSmem.offset0,@object
	.size		.nv.reservedSmem.offset0,0x4
	.type		.nv.reservedSmem.cap,@object
	.size		.nv.reservedSmem.cap,0x4
